//
// Generated by NVIDIA NVVM Compiler
//
// Compiler Build ID: CL-36424714
// Cuda compilation tools, release 13.0, V13.0.88
// Based on NVVM 20.0.0
//

.version 9.0
.target sm_100
.address_size 64

	// .globl	_Z16reduction_kernelPdS_i
.extern .shared .align 16 .b8 shmem[];

.visible .entry _Z16reduction_kernelPdS_i(
	.param .u64 .ptr .align 1 _Z16reduction_kernelPdS_i_param_0,
	.param .u64 .ptr .align 1 _Z16reduction_kernelPdS_i_param_1,
	.param .u32 _Z16reduction_kernelPdS_i_param_2
)
{
	.reg .pred 	%p<11>;
	.reg .b32 	%r<22>;
	.reg .b64 	%rd<15>;
	.reg .b64 	%fd<40>;

	ld.param.u64 	%rd2, [_Z16reduction_kernelPdS_i_param_0];
	ld.param.u64 	%rd3, [_Z16reduction_kernelPdS_i_param_1];
	ld.param.u32 	%r14, [_Z16reduction_kernelPdS_i_param_2];
	cvta.to.global.u64 	%rd1, %rd3;
	mov.u32 	%r1, %tid.x;
	mov.u32 	%r21, %ntid.x;
	mov.u32 	%r3, %ctaid.x;
	mad.lo.s32 	%r20, %r21, %r3, %r1;
	setp.ge.s32 	%p1, %r20, %r14;
	mov.f64 	%fd39, 0d0000000000000000;
	@%p1 bra 	$L__BB0_12;
	mov.u32 	%r15, %nctaid.x;
	mul.lo.s32 	%r5, %r15, %r21;
	mov.f64 	%fd31, 0d0000000000000000;
	mov.f64 	%fd32, %fd31;
	mov.f64 	%fd33, %fd31;
	mov.f64 	%fd34, %fd31;
$L__BB0_2:
	setp.ge.u32 	%p2, %r20, %r14;
	mov.f64 	%fd35, 0d0000000000000000;
	@%p2 bra 	$L__BB0_4;
	mul.wide.u32 	%rd4, %r20, 8;
	add.s64 	%rd5, %rd1, %rd4;
	ld.global.f64 	%fd35, [%rd5];
$L__BB0_4:
	add.f64 	%fd34, %fd35, %fd34;
	add.s32 	%r7, %r5, %r20;
	setp.ge.u32 	%p3, %r7, %r14;
	mov.f64 	%fd36, 0d0000000000000000;
	@%p3 bra 	$L__BB0_6;
	mul.wide.u32 	%rd6, %r7, 8;
	add.s64 	%rd7, %rd1, %rd6;
	ld.global.f64 	%fd36, [%rd7];
$L__BB0_6:
	add.f64 	%fd33, %fd36, %fd33;
	add.s32 	%r8, %r7, %r5;
	setp.ge.u32 	%p4, %r8, %r14;
	mov.f64 	%fd37, 0d0000000000000000;
	@%p4 bra 	$L__BB0_8;
	mul.wide.u32 	%rd8, %r8, 8;
	add.s64 	%rd9, %rd1, %rd8;
	ld.global.f64 	%fd37, [%rd9];
$L__BB0_8:
	add.f64 	%fd32, %fd37, %fd32;
	add.s32 	%r9, %r8, %r5;
	setp.ge.u32 	%p5, %r9, %r14;
	mov.f64 	%fd38, 0d0000000000000000;
	@%p5 bra 	$L__BB0_10;
	mul.wide.u32 	%rd10, %r9, 8;
	add.s64 	%rd11, %rd1, %rd10;
	ld.global.f64 	%fd38, [%rd11];
$L__BB0_10:
	add.f64 	%fd31, %fd38, %fd31;
	add.s32 	%r20, %r9, %r5;
	setp.lt.s32 	%p6, %r20, %r14;
	@%p6 bra 	$L__BB0_2;
	add.f64 	%fd25, %fd33, %fd34;
	add.f64 	%fd26, %fd32, %fd25;
	add.f64 	%fd39, %fd31, %fd26;
$L__BB0_12:
	shl.b32 	%r16, %r1, 3;
	mov.u32 	%r17, shmem;
	add.s32 	%r11, %r17, %r16;
	st.shared.f64 	[%r11], %fd39;
	bar.sync 	0;
	setp.lt.u32 	%p7, %r21, 2;
	@%p7 bra 	$L__BB0_16;
$L__BB0_13:
	shr.u32 	%r13, %r21, 1;
	setp.ge.u32 	%p8, %r1, %r13;
	@%p8 bra 	$L__BB0_15;
	shl.b32 	%r18, %r13, 3;
	add.s32 	%r19, %r11, %r18;
	ld.shared.f64 	%fd27, [%r19];
	ld.shared.f64 	%fd28, [%r11];
	add.f64 	%fd29, %fd27, %fd28;
	st.shared.f64 	[%r11], %fd29;
$L__BB0_15:
	bar.sync 	0;
	setp.gt.u32 	%p9, %r21, 3;
	mov.u32 	%r21, %r13;
	@%p9 bra 	$L__BB0_13;
$L__BB0_16:
	setp.ne.s32 	%p10, %r1, 0;
	@%p10 bra 	$L__BB0_18;
	ld.shared.f64 	%fd30, [shmem];
	cvta.to.global.u64 	%rd12, %rd2;
	mul.wide.u32 	%rd13, %r3, 8;
	add.s64 	%rd14, %rd12, %rd13;
	st.global.f64 	[%rd14], %fd30;
$L__BB0_18:
	ret;

}


// ===== COMPILED SASS (sm_100) =====

	.target	sm_100

	.elftype	@"ET_EXEC"


//--------------------- .note.nv.tkinfo           --------------------------
	.section	.note.nv.tkinfo,"",@"SHT_NOTE"
	.sectionflags	@"SHF_NOTE_NV_TKINFO"
	.tkinfo
        /*0018*/ 	.word	0x00000002
        /*0030*/ 	.string	""
        /*0030*/ 	.string	"ptxas"
        /*0030*/ 	.string	"Cuda compilation tools, release 13.0, V13.0.88"
        /*0030*/ 	.string	"Build cuda_13.0.r13.0/compiler.36424714_0"
        /*0030*/ 	.string	"-arch sm_100 -m 64 "



//--------------------- .note.nv.cuinfo           --------------------------
	.section	.note.nv.cuinfo,"",@"SHT_NOTE"
	.sectionflags	@"SHF_NOTE_NV_CUINFO"
        /*0018*/ 	.short	0x0002
        /*001a*/ 	.short	0x0064
        /*001c*/ 	.short	0x0082
	.zero		2


//--------------------- .nv.info                  --------------------------
	.section	.nv.info,"",@"SHT_CUDA_INFO"
	.align	4


	//----- nvinfo : EIATTR_REGCOUNT
	.align		4
        /*0000*/ 	.byte	0x04, 0x2f
        /*0002*/ 	.short	(.L_1 - .L_0)
	.align		4
.L_0:
        /*0004*/ 	.word	index@(_Z16reduction_kernelPdS_i)
        /*0008*/ 	.word	0x00000020


	//----- nvinfo : EIATTR_FRAME_SIZE
	.align		4
.L_1:
        /*000c*/ 	.byte	0x04, 0x11
        /*000e*/ 	.short	(.L_3 - .L_2)
	.align		4
.L_2:
        /*0010*/ 	.word	index@(_Z16reduction_kernelPdS_i)
        /*0014*/ 	.word	0x00000000


	//----- nvinfo : EIATTR_MIN_STACK_SIZE
	.align		4
.L_3:
        /*0018*/ 	.byte	0x04, 0x12
        /*001a*/ 	.short	(.L_5 - .L_4)
	.align		4
.L_4:
        /*001c*/ 	.word	index@(_Z16reduction_kernelPdS_i)
        /*0020*/ 	.word	0x00000000
.L_5:


//--------------------- .nv.compat                --------------------------
	.section	.nv.compat,"",@"SHT_CUDA_COMPAT_INFO"
	.align	4
        /*0000*/ 	.byte	0x02, 0x09, 0x00, 0x00, 0x02, 0x02, 0x01, 0x00, 0x02, 0x05, 0x05, 0x00, 0x03, 0x07, 0x01, 0x01
        /*0010*/ 	.byte	0x02, 0x03, 0x00, 0x00, 0x02, 0x06, 0x01, 0x00, 0x04, 0x0b, 0x08, 0x00, 0x01, 0x00, 0x00, 0x00
        /*0020*/ 	.byte	0x00, 0x00, 0x00, 0x00


//--------------------- .nv.info._Z16reduction_kernelPdS_i --------------------------
	.section	.nv.info._Z16reduction_kernelPdS_i,"",@"SHT_CUDA_INFO"
	.sectionflags	@""
	.align	4


	//----- nvinfo : EIATTR_CUDA_API_VERSION
	.align		4
        /*0000*/ 	.byte	0x04, 0x37
        /*0002*/ 	.short	(.L_7 - .L_6)
.L_6:
        /*0004*/ 	.word	0x00000082


	//----- nvinfo : EIATTR_KPARAM_INFO
	.align		4
.L_7:
        /*0008*/ 	.byte	0x04, 0x17
        /*000a*/ 	.short	(.L_9 - .L_8)
.L_8:
        /*000c*/ 	.word	0x00000000
        /*0010*/ 	.short	0x0002
        /*0012*/ 	.short	0x0010
        /*0014*/ 	.byte	0x00, 0xf0, 0x11, 0x00


	//----- nvinfo : EIATTR_KPARAM_INFO
	.align		4
.L_9:
        /*0018*/ 	.byte	0x04, 0x17
        /*001a*/ 	.short	(.L_11 - .L_10)
.L_10:
        /*001c*/ 	.word	0x00000000
        /*0020*/ 	.short	0x0001
        /*0022*/ 	.short	0x0008
        /*0024*/ 	.byte	0x00, 0xf5, 0x21, 0x00


	//----- nvinfo : EIATTR_KPARAM_INFO
	.align		4
.L_11:
        /*0028*/ 	.byte	0x04, 0x17
        /*002a*/ 	.short	(.L_13 - .L_12)
.L_12:
        /*002c*/ 	.word	0x00000000
        /*0030*/ 	.short	0x0000
        /*0032*/ 	.short	0x0000
        /*0034*/ 	.byte	0x00, 0xf5, 0x21, 0x00


	//----- nvinfo : EIATTR_SPARSE_MMA_MASK
	.align		4
.L_13:
        /*0038*/ 	.byte	0x03, 0x50
        /*003a*/ 	.short	0x0000


	//----- nvinfo : EIATTR_MAXREG_COUNT
	.align		4
        /*003c*/ 	.byte	0x03, 0x1b
        /*003e*/ 	.short	0x00ff


	//----- nvinfo : EIATTR_NUM_BARRIERS
	.align		4
        /*0040*/ 	.byte	0x02, 0x4c
        /*0042*/ 	.byte	0x01
	.zero		1


	//----- nvinfo : EIATTR_MERCURY_ISA_VERSION
	.align		4
        /*0044*/ 	.byte	0x03, 0x5f
        /*0046*/ 	.short	0x0101


	//----- nvinfo : EIATTR_VRC_CTA_INIT_COUNT
	.align		4
        /*0048*/ 	.byte	0x02, 0x4a
	.zero		1
	.zero		1


	//----- nvinfo : EIATTR_EXIT_INSTR_OFFSETS
	.align		4
        /*004c*/ 	.byte	0x04, 0x1c
        /*004e*/ 	.short	(.L_15 - .L_14)


	//   ....[0]....
.L_14:
        /*0050*/ 	.word	0x000004b0


	//   ....[1]....
        /*0054*/ 	.word	0x00000530


	//----- nvinfo : EIATTR_CRS_STACK_SIZE
	.align		4
.L_15:
        /*0058*/ 	.byte	0x04, 0x1e
        /*005a*/ 	.short	(.L_17 - .L_16)
.L_16:
        /*005c*/ 	.word	0x00000000


	//----- nvinfo : EIATTR_CBANK_PARAM_SIZE
	.align		4
.L_17:
        /*0060*/ 	.byte	0x03, 0x19
        /*0062*/ 	.short	0x0014


	//----- nvinfo : EIATTR_PARAM_CBANK
	.align		4
        /*0064*/ 	.byte	0x04, 0x0a
        /*0066*/ 	.short	(.L_19 - .L_18)
	.align		4
.L_18:
        /*0068*/ 	.word	index@(.nv.constant0._Z16reduction_kernelPdS_i)
        /*006c*/ 	.short	0x0380
        /*006e*/ 	.short	0x0014


	//----- nvinfo : EIATTR_SW_WAR
	.align		4
.L_19:
        /*0070*/ 	.byte	0x04, 0x36
        /*0072*/ 	.short	(.L_21 - .L_20)
.L_20:
        /*0074*/ 	.word	0x00000008
.L_21:


//--------------------- .nv.callgraph             --------------------------
	.section	.nv.callgraph,"",@"SHT_CUDA_CALLGRAPH"
	.align	4
	.sectionentsize	8
	.align		4
        /*0000*/ 	.word	0x00000000
	.align		4
        /*0004*/ 	.word	0xffffffff
	.align		4
        /*0008*/ 	.word	0x00000000
	.align		4
        /*000c*/ 	.word	0xfffffffe
	.align		4
        /*0010*/ 	.word	0x00000000
	.align		4
        /*0014*/ 	.word	0xfffffffd
	.align		4
        /*0018*/ 	.word	0x00000000
	.align		4
        /*001c*/ 	.word	0xfffffffc


//--------------------- .text._Z16reduction_kernelPdS_i --------------------------
	.section	.text._Z16reduction_kernelPdS_i,"ax",@progbits
	.align	128
        .global         _Z16reduction_kernelPdS_i
        .type           _Z16reduction_kernelPdS_i,@function
        .size           _Z16reduction_kernelPdS_i,(.L_x_7 - _Z16reduction_kernelPdS_i)
        .other          _Z16reduction_kernelPdS_i,@"STO_CUDA_ENTRY STV_DEFAULT"
_Z16reduction_kernelPdS_i:
.text._Z16reduction_kernelPdS_i:
[----:B------:R-:W-:Y:S01]  /*0000*/  LDC R1, c[0x0][0x37c] ;  /* 0x0000df00ff017b82 */ /* 0x000fe20000000800 */
[----:B------:R-:W0:Y:S01]  /*0010*/  S2R R0, SR_TID.X ;  /* 0x0000000000007919 */ /* 0x000e220000002100 */
[----:B------:R-:W1:Y:S01]  /*0020*/  LDCU UR4, c[0x0][0x360] ;  /* 0x00006c00ff0477ac */ /* 0x000e620008000800 */
[----:B------:R-:W-:Y:S01]  /*0030*/  BSSY.RECONVERGENT B0, `(.L_x_0) ;  /* 0x0000033000007945 */ /* 0x000fe20003800200 */
[----:B------:R-:W-:Y:S01]  /*0040*/  CS2R R4, SRZ ;  /* 0x0000000000047805 */ /* 0x000fe2000001ff00 */
[----:B------:R-:W0:Y:S01]  /*0050*/  S2R R23, SR_CTAID.X ;  /* 0x0000000000177919 */ /* 0x000e220000002500 */
[----:B------:R-:W2:Y:S01]  /*0060*/  LDCU UR5, c[0x0][0x390] ;  /* 0x00007200ff0577ac */ /* 0x000ea20008000800 */
[----:B------:R-:W3:Y:S01]  /*0070*/  LDCU.64 UR6, c[0x0][0x358] ;  /* 0x00006b00ff0677ac */ /* 0x000ee20008000a00 */
[----:B------:R-:W4:Y:S01]  /*0080*/  LDCU UR8, c[0x0][0x390] ;  /* 0x00007200ff0877ac */ /* 0x000f220008000800 */
[----:B-1----:R-:W-:Y:S02]  /*0090*/  IMAD.U32 R22, RZ, RZ, UR4 ;  /* 0x00000004ff167e24 */ /* 0x002fe4000f8e00ff */
[----:B0-----:R-:W-:-:S05]  /*00a0*/  IMAD R13, R23, UR4, R0 ;  /* 0x00000004170d7c24 */ /* 0x001fca000f8e0200 */
[----:B--2---:R-:W-:-:S13]  /*00b0*/  ISETP.GE.AND P0, PT, R13, UR5, PT ;  /* 0x000000050d007c0c */ /* 0x004fda000bf06270 */
[----:B---34-:R-:W-:Y:S05]  /*00c0*/  @P0 BRA `(.L_x_1) ;  /* 0x0000000000a40947 */ /* 0x018fea0003800000 */
[----:B------:R-:W0:Y:S01]  /*00d0*/  LDCU UR4, c[0x0][0x370] ;  /* 0x00006e00ff0477ac */ /* 0x000e220008000800 */
[----:B------:R-:W-:Y:S01]  /*00e0*/  BSSY.RECONVERGENT B1, `(.L_x_2) ;  /* 0x0000024000017945 */ /* 0x000fe20003800200 */
[----:B------:R-:W-:Y:S02]  /*00f0*/  CS2R R4, SRZ ;  /* 0x0000000000047805 */ /* 0x000fe4000001ff00 */
[----:B------:R-:W-:Y:S02]  /*0100*/  CS2R R6, SRZ ;  /* 0x0000000000067805 */ /* 0x000fe4000001ff00 */
[----:B------:R-:W-:Y:S02]  /*0110*/  CS2R R8, SRZ ;  /* 0x0000000000087805 */ /* 0x000fe4000001ff00 */
[----:B------:R-:W-:Y:S01]  /*0120*/  CS2R R10, SRZ ;  /* 0x00000000000a7805 */ /* 0x000fe2000001ff00 */
[----:B0-----:R-:W-:-:S07]  /*0130*/  IMAD R24, R22, UR4, RZ ;  /* 0x0000000416187c24 */ /* 0x001fce000f8e02ff */
.L_x_3:
[----:B------:R-:W-:Y:S01]  /*0140*/  ISETP.GE.U32.AND P0, PT, R13, UR8, PT ;  /* 0x000000080d007c0c */ /* 0x000fe2000bf06070 */
[----:B------:R-:W-:-:S04]  /*0150*/  IMAD.IADD R15, R24, 0x1, R13 ;  /* 0x00000001180f7824 */ /* 0x000fc800078e020d */
[----:B------:R-:W-:Y:S01]  /*0160*/  IMAD.IADD R17, R24, 0x1, R15 ;  /* 0x0000000118117824 */ /* 0x000fe200078e020f */
[----:B------:R-:W-:-:S03]  /*0170*/  ISETP.GE.U32.AND P1, PT, R15, UR8, PT ;  /* 0x000000080f007c0c */ /* 0x000fc6000bf26070 */
[----:B------:R-:W-:Y:S01]  /*0180*/  IMAD.IADD R25, R24, 0x1, R17 ;  /* 0x0000000118197824 */ /* 0x000fe200078e0211 */
[----:B------:R-:W-:-:S03]  /*0190*/  ISETP.GE.U32.AND P2, PT, R17, UR8, PT ;  /* 0x0000000811007c0c */ /* 0x000fc6000bf46070 */
[----:B------:R-:W0:Y:S01]  /*01a0*/  @!P0 LDC.64 R28, c[0x0][0x388] ;  /* 0x0000e200ff1c8b82 */ /* 0x000e220000000a00 */
[----:B------:R-:W-:-:S07]  /*01b0*/  ISETP.GE.U32.AND P3, PT, R25, UR8, PT ;  /* 0x0000000819007c0c */ /* 0x000fce000bf66070 */
[----:B------:R-:W1:Y:S08]  /*01c0*/  @!P1 LDC.64 R26, c[0x0][0x388] ;  /* 0x0000e200ff1a9b82 */ /* 0x000e700000000a00 */
[----:B------:R-:W2:Y:S08]  /*01d0*/  @!P2 LDC.64 R2, c[0x0][0x388] ;  /* 0x0000e200ff02ab82 */ /* 0x000eb00000000a00 */
[----:B------:R-:W3:Y:S01]  /*01e0*/  @!P3 LDC.64 R18, c[0x0][0x388] ;  /* 0x0000e200ff12bb82 */ /* 0x000ee20000000a00 */
[----:B0-----:R-:W-:Y:S01]  /*01f0*/  @!P0 IMAD.WIDE.U32 R28, R13, 0x8, R28 ;  /* 0x000000080d1c8825 */ /* 0x001fe200078e001c */
[----:B------:R-:W-:-:S06]  /*0200*/  CS2R R12, SRZ ;  /* 0x00000000000c7805 */ /* 0x000fcc000001ff00 */
[----:B------:R-:W4:Y:S01]  /*0210*/  @!P0 LDG.E.64 R12, desc[UR6][R28.64] ;  /* 0x000000061c0c8981 */ /* 0x000f22000c1e1b00 */
[----:B-1----:R-:W-:Y:S01]  /*0220*/  @!P1 IMAD.WIDE.U32 R26, R15, 0x8, R26 ;  /* 0x000000080f1a9825 */ /* 0x002fe200078e001a */
[----:B------:R-:W-:Y:S02]  /*0230*/  CS2R R14, SRZ ;  /* 0x00000000000e7805 */ /* 0x000fe4000001ff00 */
[----:B------:R-:W-:Y:S01]  /*0240*/  CS2R R20, SRZ ;  /* 0x0000000000147805 */ /* 0x000fe2000001ff00 */
[----:B--2---:R-:W-:Y:S01]  /*0250*/  @!P2 IMAD.WIDE.U32 R2, R17, 0x8, R2 ;  /* 0x000000081102a825 */ /* 0x004fe200078e0002 */
[----:B------:R-:W-:Y:S02]  /*0260*/  CS2R R16, SRZ ;  /* 0x0000000000107805 */ /* 0x000fe4000001ff00 */
[----:B------:R-:W2:Y:S04]  /*0270*/  @!P1 LDG.E.64 R14, desc[UR6][R26.64] ;  /* 0x000000061a0e9981 */ /* 0x000ea8000c1e1b00 */
[----:B------:R-:W5:Y:S01]  /*0280*/  @!P2 LDG.E.64 R16, desc[UR6][R2.64] ;  /* 0x000000060210a981 */ /* 0x000f62000c1e1b00 */
[----:B---3--:R-:W-:-:S05]  /*0290*/  @!P3 IMAD.WIDE.U32 R18, R25, 0x8, R18 ;  /* 0x000000081912b825 */ /* 0x008fca00078e0012 */
[----:B------:R-:W3:Y:S01]  /*02a0*/  @!P3 LDG.E.64 R20, desc[UR6][R18.64] ;  /* 0x000000061214b981 */ /* 0x000ee2000c1e1b00 */
[----:B----4-:R-:W-:Y:S01]  /*02b0*/  DADD R10, R12, R10 ;  /* 0x000000000c0a7229 */ /* 0x010fe2000000000a */
[----:B------:R-:W-:-:S05]  /*02c0*/  IMAD.IADD R13, R24, 0x1, R25 ;  /* 0x00000001180d7824 */ /* 0x000fca00078e0219 */
[----:B------:R-:W-:Y:S01]  /*02d0*/  ISETP.GE.AND P0, PT, R13, UR8, PT ;  /* 0x000000080d007c0c */ /* 0x000fe2000bf06270 */
[----:B--2---:R-:W-:Y:S02]  /*02e0*/  DADD R8, R14, R8 ;  /* 0x000000000e087229 */ /* 0x004fe40000000008 */
[----:B-----5:R-:W-:Y:S02]  /*02f0*/  DADD R6, R16, R6 ;  /* 0x0000000010067229 */ /* 0x020fe40000000006 */
[----:B---3--:R-:W-:-:S08]  /*0300*/  DADD R4, R20, R4 ;  /* 0x0000000014047229 */ /* 0x008fd00000000004 */
[----:B------:R-:W-:Y:S05]  /*0310*/  @!P0 BRA `(.L_x_3) ;  /* 0xfffffffc00888947 */ /* 0x000fea000383ffff */
[----:B------:R-:W-:Y:S05]  /*0320*/  BSYNC.RECONVERGENT B1 ;  /* 0x0000000000017941 */ /* 0x000fea0003800200 */
.L_x_2:
[----:B------:R-:W-:-:S08]  /*0330*/  DADD R8, R8, R10 ;  /* 0x0000000008087229 */ /* 0x000fd0000000000a */
[----:B------:R-:W-:-:S08]  /*0340*/  DADD R8, R6, R8 ;  /* 0x0000000006087229 */ /* 0x000fd00000000008 */
[----:B------:R-:W-:-:S11]  /*0350*/  DADD R4, R4, R8 ;  /* 0x0000000004047229 */ /* 0x000fd60000000008 */
.L_x_1:
[----:B------:R-:W-:Y:S05]  /*0360*/  BSYNC.RECONVERGENT B0 ;  /* 0x0000000000007941 */ /* 0x000fea0003800200 */
.L_x_0:
[----:B------:R-:W0:Y:S01]  /*0370*/  S2UR UR5, SR_CgaCtaId ;  /* 0x00000000000579c3 */ /* 0x000e220000008800 */
[----:B------:R-:W-:Y:S01]  /*0380*/  UMOV UR4, 0x400 ;  /* 0x0000040000047882 */ /* 0x000fe20000000000 */
[----:B------:R-:W-:Y:S02]  /*0390*/  ISETP.GE.U32.AND P0, PT, R22, 0x2, PT ;  /* 0x000000021600780c */ /* 0x000fe40003f06070 */
[----:B------:R-:W-:Y:S01]  /*03a0*/  ISETP.NE.AND P1, PT, R0, RZ, PT ;  /* 0x000000ff0000720c */ /* 0x000fe20003f25270 */
[----:B0-----:R-:W-:-:S06]  /*03b0*/  ULEA UR4, UR5, UR4, 0x18 ;  /* 0x0000000405047291 */ /* 0x001fcc000f8ec0ff */
[----:B------:R-:W-:-:S05]  /*03c0*/  LEA R7, R0, UR4, 0x3 ;  /* 0x0000000400077c11 */ /* 0x000fca000f8e18ff */
[----:B------:R0:W-:Y:S01]  /*03d0*/  STS.64 [R7], R4 ;  /* 0x0000000407007388 */ /* 0x0001e20000000a00 */
[----:B------:R-:W-:Y:S06]  /*03e0*/  BAR.SYNC.DEFER_BLOCKING 0x0 ;  /* 0x0000000000007b1d */ /* 0x000fec0000010000 */
[----:B------:R-:W-:Y:S05]  /*03f0*/  @!P0 BRA `(.L_x_4) ;  /* 0x00000000002c8947 */ /* 0x000fea0003800000 */
.L_x_5:
[----:B------:R-:W-:-:S04]  /*0400*/  SHF.R.U32.HI R8, RZ, 0x1, R22 ;  /* 0x00000001ff087819 */ /* 0x000fc80000011616 */
[----:B------:R-:W-:-:S13]  /*0410*/  ISETP.GE.U32.AND P0, PT, R0, R8, PT ;  /* 0x000000080000720c */ /* 0x000fda0003f06070 */
[----:B------:R-:W-:Y:S01]  /*0420*/  @!P0 IMAD R6, R8, 0x8, R7 ;  /* 0x0000000808068824 */ /* 0x000fe200078e0207 */
[----:B0-----:R-:W-:Y:S04]  /*0430*/  @!P0 LDS.64 R4, [R7] ;  /* 0x0000000007048984 */ /* 0x001fe80000000a00 */
[----:B------:R-:W0:Y:S02]  /*0440*/  @!P0 LDS.64 R2, [R6] ;  /* 0x0000000006028984 */ /* 0x000e240000000a00 */
[----:B0-----:R-:W-:-:S07]  /*0450*/  @!P0 DADD R2, R2, R4 ;  /* 0x0000000002028229 */ /* 0x001fce0000000004 */
[----:B------:R1:W-:Y:S01]  /*0460*/  @!P0 STS.64 [R7], R2 ;  /* 0x0000000207008388 */ /* 0x0003e20000000a00 */
[----:B------:R-:W-:Y:S01]  /*0470*/  BAR.SYNC.DEFER_BLOCKING 0x0 ;  /* 0x0000000000007b1d */ /* 0x000fe20000010000 */
[----:B------:R-:W-:Y:S01]  /*0480*/  ISETP.GT.U32.AND P0, PT, R22, 0x3, PT ;  /* 0x000000031600780c */ /* 0x000fe20003f04070 */
[----:B------:R-:W-:-:S12]  /*0490*/  IMAD.MOV.U32 R22, RZ, RZ, R8 ;  /* 0x000000ffff167224 */ /* 0x000fd800078e0008 */
[----:B-1----:R-:W-:Y:S05]  /*04a0*/  @P0 BRA `(.L_x_5) ;  /* 0xfffffffc00d40947 */ /* 0x002fea000383ffff */
.L_x_4:
[----:B------:R-:W-:Y:S05]  /*04b0*/  @P1 EXIT ;  /* 0x000000000000194d */ /* 0x000fea0003800000 */
[----:B------:R-:W1:Y:S01]  /*04c0*/  S2UR UR5, SR_CgaCtaId ;  /* 0x00000000000579c3 */ /* 0x000e620000008800 */
[----:B------:R-:W-:-:S07]  /*04d0*/  UMOV UR4, 0x400 ;  /* 0x0000040000047882 */ /* 0x000fce0000000000 */
[----:B0-----:R-:W0:Y:S01]  /*04e0*/  LDC.64 R4, c[0x0][0x380] ;  /* 0x0000e000ff047b82 */ /* 0x001e220000000a00 */
[----:B-1----:R-:W-:Y:S01]  /*04f0*/  ULEA UR4, UR5, UR4, 0x18 ;  /* 0x0000000405047291 */ /* 0x002fe2000f8ec0ff */
[----:B0-----:R-:W-:-:S08]  /*0500*/  IMAD.WIDE.U32 R4, R23, 0x8, R4 ;  /* 0x0000000817047825 */ /* 0x001fd000078e0004 */
[----:B------:R-:W0:Y:S04]  /*0510*/  LDS.64 R2, [UR4] ;  /* 0x00000004ff027984 */ /* 0x000e280008000a00 */
[----:B0-----:R-:W-:Y:S01]  /*0520*/  STG.E.64 desc[UR6][R4.64], R2 ;  /* 0x0000000204007986 */ /* 0x001fe2000c101b06 */
[----:B------:R-:W-:Y:S05]  /*0530*/  EXIT ;  /* 0x000000000000794d */ /* 0x000fea0003800000 */
.L_x_6:
[----:B------:R-:W-:-:S00]  /*0540*/  BRA `(.L_x_6) ;  /* 0xfffffffc00fc7947 */ /* 0x000fc0000383ffff */
[----:B------:R-:W-:-:S00]  /*0550*/  NOP ;  /* 0x0000000000007918 */ /* 0x000fc00000000000 */
        /* <DEDUP_REMOVED lines=10> */
.L_x_7:


//--------------------- .nv.shared._Z16reduction_kernelPdS_i --------------------------
	.section	.nv.shared._Z16reduction_kernelPdS_i,"aw",@nobits
	.sectionflags	@""
	.align	16
	.zero		1024


//--------------------- .nv.shared.reserved.0     --------------------------
	.section	.nv.shared.reserved.0,"aw",@nobits
	.weak		__nv_reservedSMEM_offset_0_alias
	.size		__nv_reservedSMEM_offset_0_alias, 0, 64
	.other		__nv_reservedSMEM_offset_0_alias,@"STO_CUDA_RESERVED_SHARED STV_DEFAULT"
__nv_reservedSMEM_offset_0_alias:
	.zero		0
	.zero		64


//--------------------- .nv.constant0._Z16reduction_kernelPdS_i --------------------------
	.section	.nv.constant0._Z16reduction_kernelPdS_i,"a",@progbits
	.sectionflags	@""
	.align	4
.nv.constant0._Z16reduction_kernelPdS_i:
	.zero		916


//--------------------- SYMBOLS --------------------------

	.type		.nv.reservedSmem.offset0,@object
	.size		.nv.reservedSmem.offset0,0x4
	.type		.nv.reservedSmem.cap,@object
	.size		.nv.reservedSmem.cap,0x4
